//
// Generated by NVIDIA NVVM Compiler
//
// Compiler Build ID: CL-36424714
// Cuda compilation tools, release 13.0, V13.0.88
// Based on NVVM 20.0.0
//

.version 9.0
.target sm_100
.address_size 64

	// .globl	_Z11countPrimesxPy

.visible .entry _Z11countPrimesxPy(
	.param .u64 _Z11countPrimesxPy_param_0,
	.param .u64 .ptr .align 1 _Z11countPrimesxPy_param_1
)
{
	.reg .pred 	%p<8>;
	.reg .b32 	%r<11>;
	.reg .b64 	%rd<35>;

	ld.param.u64 	%rd14, [_Z11countPrimesxPy_param_0];
	ld.param.u64 	%rd15, [_Z11countPrimesxPy_param_1];
	mov.u32 	%r2, %ctaid.x;
	mov.u32 	%r1, %ntid.x;
	mov.u32 	%r3, %tid.x;
	mad.lo.s32 	%r4, %r2, %r1, %r3;
	add.s32 	%r5, %r4, 1;
	cvt.s64.s32 	%rd29, %r5;
	setp.lt.s64 	%p1, %rd14, %rd29;
	mov.b64 	%rd34, 0;
	@%p1 bra 	$L__BB0_11;
	mov.u32 	%r6, %nctaid.x;
	mul.lo.s32 	%r7, %r6, %r1;
	cvt.s64.s32 	%rd2, %r7;
	mov.b64 	%rd34, 0;
$L__BB0_2:
	setp.lt.s64 	%p2, %rd29, 2;
	mov.b64 	%rd18, 0;
	mov.u64 	%rd33, %rd18;
	@%p2 bra 	$L__BB0_10;
	setp.lt.u64 	%p3, %rd29, 4;
	mov.b64 	%rd19, 1;
	mov.u64 	%rd33, %rd19;
	@%p3 bra 	$L__BB0_10;
	mov.b64 	%rd31, 2;
	cvt.u32.u64 	%r9, %rd29;
	bra.uni 	$L__BB0_6;
$L__BB0_5:
	add.s64 	%rd5, %rd31, 1;
	mad.lo.s64 	%rd25, %rd31, %rd31, %rd31;
	add.s64 	%rd26, %rd25, %rd5;
	setp.gt.s64 	%p6, %rd26, %rd29;
	mov.u64 	%rd31, %rd5;
	mov.u64 	%rd33, %rd19;
	@%p6 bra 	$L__BB0_10;
$L__BB0_6:
	or.b64  	%rd21, %rd29, %rd31;
	and.b64  	%rd22, %rd21, -4294967296;
	setp.ne.s64 	%p4, %rd22, 0;
	@%p4 bra 	$L__BB0_8;
	cvt.u32.u64 	%r8, %rd31;
	rem.u32 	%r10, %r9, %r8;
	cvt.u64.u32 	%rd32, %r10;
	bra.uni 	$L__BB0_9;
$L__BB0_8:
	rem.u64 	%rd32, %rd29, %rd31;
$L__BB0_9:
	setp.ne.s64 	%p5, %rd32, 0;
	mov.u64 	%rd33, %rd18;
	@%p5 bra 	$L__BB0_5;
$L__BB0_10:
	add.s64 	%rd34, %rd33, %rd34;
	add.s64 	%rd29, %rd29, %rd2;
	setp.le.s64 	%p7, %rd29, %rd14;
	@%p7 bra 	$L__BB0_2;
$L__BB0_11:
	cvta.to.global.u64 	%rd27, %rd15;
	atom.global.add.u64 	%rd28, [%rd27], %rd34;
	ret;

}


// ===== COMPILED SASS (sm_100) =====

	.target	sm_100

	.elftype	@"ET_EXEC"


//--------------------- .note.nv.tkinfo           --------------------------
	.section	.note.nv.tkinfo,"",@"SHT_NOTE"
	.sectionflags	@"SHF_NOTE_NV_TKINFO"
	.tkinfo
        /*0018*/ 	.word	0x00000002
        /*0030*/ 	.string	""
        /*0030*/ 	.string	"ptxas"
        /*0030*/ 	.string	"Cuda compilation tools, release 13.0, V13.0.88"
        /*0030*/ 	.string	"Build cuda_13.0.r13.0/compiler.36424714_0"
        /*0030*/ 	.string	"-arch sm_100 -m 64 "



//--------------------- .note.nv.cuinfo           --------------------------
	.section	.note.nv.cuinfo,"",@"SHT_NOTE"
	.sectionflags	@"SHF_NOTE_NV_CUINFO"
        /*0018*/ 	.short	0x0002
        /*001a*/ 	.short	0x0064
        /*001c*/ 	.short	0x0082
	.zero		2


//--------------------- .nv.info                  --------------------------
	.section	.nv.info,"",@"SHT_CUDA_INFO"
	.align	4


	//----- nvinfo : EIATTR_REGCOUNT
	.align		4
        /*0000*/ 	.byte	0x04, 0x2f
        /*0002*/ 	.short	(.L_1 - .L_0)
	.align		4
.L_0:
        /*0004*/ 	.word	index@(_Z11countPrimesxPy)
        /*0008*/ 	.word	0x00000016


	//----- nvinfo : EIATTR_FRAME_SIZE
	.align		4
.L_1:
        /*000c*/ 	.byte	0x04, 0x11
        /*000e*/ 	.short	(.L_3 - .L_2)
	.align		4
.L_2:
        /*0010*/ 	.word	index@($__internal_0_$__cuda_sm20_rem_u64)
        /*0014*/ 	.word	0x00000000


	//----- nvinfo : EIATTR_FRAME_SIZE
	.align		4
.L_3:
        /*0018*/ 	.byte	0x04, 0x11
        /*001a*/ 	.short	(.L_5 - .L_4)
	.align		4
.L_4:
        /*001c*/ 	.word	index@(_Z11countPrimesxPy)
        /*0020*/ 	.word	0x00000000


	//----- nvinfo : EIATTR_MIN_STACK_SIZE
	.align		4
.L_5:
        /*0024*/ 	.byte	0x04, 0x12
        /*0026*/ 	.short	(.L_7 - .L_6)
	.align		4
.L_6:
        /*0028*/ 	.word	index@(_Z11countPrimesxPy)
        /*002c*/ 	.word	0x00000000
.L_7:


//--------------------- .nv.compat                --------------------------
	.section	.nv.compat,"",@"SHT_CUDA_COMPAT_INFO"
	.align	4
        /*0000*/ 	.byte	0x02, 0x09, 0x00, 0x00, 0x02, 0x02, 0x01, 0x00, 0x02, 0x05, 0x05, 0x00, 0x03, 0x07, 0x01, 0x01
        /*0010*/ 	.byte	0x02, 0x03, 0x00, 0x00, 0x02, 0x06, 0x01, 0x00, 0x04, 0x0b, 0x08, 0x00, 0x09, 0x00, 0x00, 0x00
        /*0020*/ 	.byte	0x00, 0x00, 0x00, 0x00


//--------------------- .nv.info._Z11countPrimesxPy --------------------------
	.section	.nv.info._Z11countPrimesxPy,"",@"SHT_CUDA_INFO"
	.sectionflags	@""
	.align	4


	//----- nvinfo : EIATTR_CUDA_API_VERSION
	.align		4
        /*0000*/ 	.byte	0x04, 0x37
        /*0002*/ 	.short	(.L_9 - .L_8)
.L_8:
        /*0004*/ 	.word	0x00000082


	//----- nvinfo : EIATTR_KPARAM_INFO
	.align		4
.L_9:
        /*0008*/ 	.byte	0x04, 0x17
        /*000a*/ 	.short	(.L_11 - .L_10)
.L_10:
        /*000c*/ 	.word	0x00000000
        /*0010*/ 	.short	0x0001
        /*0012*/ 	.short	0x0008
        /*0014*/ 	.byte	0x00, 0xf5, 0x21, 0x00


	//----- nvinfo : EIATTR_KPARAM_INFO
	.align		4
.L_11:
        /*0018*/ 	.byte	0x04, 0x17
        /*001a*/ 	.short	(.L_13 - .L_12)
.L_12:
        /*001c*/ 	.word	0x00000000
        /*0020*/ 	.short	0x0000
        /*0022*/ 	.short	0x0000
        /*0024*/ 	.byte	0x00, 0xf0, 0x21, 0x00


	//----- nvinfo : EIATTR_SPARSE_MMA_MASK
	.align		4
.L_13:
        /*0028*/ 	.byte	0x03, 0x50
        /*002a*/ 	.short	0x0000


	//----- nvinfo : EIATTR_MAXREG_COUNT
	.align		4
        /*002c*/ 	.byte	0x03, 0x1b
        /*002e*/ 	.short	0x00ff


	//----- nvinfo : EIATTR_MERCURY_ISA_VERSION
	.align		4
        /*0030*/ 	.byte	0x03, 0x5f
        /*0032*/ 	.short	0x0101


	//----- nvinfo : EIATTR_VRC_CTA_INIT_COUNT
	.align		4
        /*0034*/ 	.byte	0x02, 0x4a
	.zero		1
	.zero		1


	//----- nvinfo : EIATTR_EXIT_INSTR_OFFSETS
	.align		4
        /*0038*/ 	.byte	0x04, 0x1c
        /*003a*/ 	.short	(.L_15 - .L_14)


	//   ....[0]....
.L_14:
        /*003c*/ 	.word	0x00000590


	//----- nvinfo : EIATTR_CRS_STACK_SIZE
	.align		4
.L_15:
        /*0040*/ 	.byte	0x04, 0x1e
        /*0042*/ 	.short	(.L_17 - .L_16)
.L_16:
        /*0044*/ 	.word	0x00000000


	//----- nvinfo : EIATTR_CBANK_PARAM_SIZE
	.align		4
.L_17:
        /*0048*/ 	.byte	0x03, 0x19
        /*004a*/ 	.short	0x0010


	//----- nvinfo : EIATTR_PARAM_CBANK
	.align		4
        /*004c*/ 	.byte	0x04, 0x0a
        /*004e*/ 	.short	(.L_19 - .L_18)
	.align		4
.L_18:
        /*0050*/ 	.word	index@(.nv.constant0._Z11countPrimesxPy)
        /*0054*/ 	.short	0x0380
        /*0056*/ 	.short	0x0010


	//----- nvinfo : EIATTR_SW_WAR
	.align		4
.L_19:
        /*0058*/ 	.byte	0x04, 0x36
        /*005a*/ 	.short	(.L_21 - .L_20)
.L_20:
        /*005c*/ 	.word	0x00000008
.L_21:


//--------------------- .nv.callgraph             --------------------------
	.section	.nv.callgraph,"",@"SHT_CUDA_CALLGRAPH"
	.align	4
	.sectionentsize	8
	.align		4
        /*0000*/ 	.word	0x00000000
	.align		4
        /*0004*/ 	.word	0xffffffff
	.align		4
        /*0008*/ 	.word	0x00000000
	.align		4
        /*000c*/ 	.word	0xfffffffe
	.align		4
        /*0010*/ 	.word	0x00000000
	.align		4
        /*0014*/ 	.word	0xfffffffd
	.align		4
        /*0018*/ 	.word	0x00000000
	.align		4
        /*001c*/ 	.word	0xfffffffc


//--------------------- .text._Z11countPrimesxPy  --------------------------
	.section	.text._Z11countPrimesxPy,"ax",@progbits
	.align	128
        .global         _Z11countPrimesxPy
        .type           _Z11countPrimesxPy,@function
        .size           _Z11countPrimesxPy,(.L_x_10 - _Z11countPrimesxPy)
        .other          _Z11countPrimesxPy,@"STO_CUDA_ENTRY STV_DEFAULT"
_Z11countPrimesxPy:
.text._Z11countPrimesxPy:
[----:B------:R-:W-:Y:S01]  /*0000*/  LDC R1, c[0x0][0x37c] ;  /* 0x0000df00ff017b82 */ /* 0x000fe20000000800 */
[----:B------:R-:W0:Y:S07]  /*0010*/  S2R R0, SR_TID.X ;  /* 0x0000000000007919 */ /* 0x000e2e0000002100 */
[----:B------:R-:W0:Y:S01]  /*0020*/  S2UR UR4, SR_CTAID.X ;  /* 0x00000000000479c3 */ /* 0x000e220000002500 */
[----:B------:R-:W1:Y:S01]  /*0030*/  LDCU.64 UR6, c[0x0][0x380] ;  /* 0x00007000ff0677ac */ /* 0x000e620008000a00 */
[----:B------:R-:W-:Y:S01]  /*0040*/  BSSY.RECONVERGENT B0, `(.L_x_0) ;  /* 0x0000051000007945 */ /* 0x000fe20003800200 */
[----:B------:R-:W-:-:S05]  /*0050*/  IMAD.MOV.U32 R7, RZ, RZ, RZ ;  /* 0x000000ffff077224 */ /* 0x000fca00078e00ff */
[----:B------:R-:W0:Y:S02]  /*0060*/  LDC R9, c[0x0][0x360] ;  /* 0x0000d800ff097b82 */ /* 0x000e240000000800 */
[----:B0-----:R-:W-:Y:S01]  /*0070*/  IMAD R0, R9, UR4, R0 ;  /* 0x0000000409007c24 */ /* 0x001fe2000f8e0200 */
[----:B------:R-:W0:Y:S03]  /*0080*/  LDCU.64 UR4, c[0x0][0x358] ;  /* 0x00006b00ff0477ac */ /* 0x000e260008000a00 */
[----:B------:R-:W-:Y:S02]  /*0090*/  VIADD R6, R0, 0x1 ;  /* 0x0000000100067836 */ /* 0x000fe40000000000 */
[----:B------:R-:W-:-:S03]  /*00a0*/  IMAD.MOV.U32 R0, RZ, RZ, RZ ;  /* 0x000000ffff007224 */ /* 0x000fc600078e00ff */
[----:B-1----:R-:W-:Y:S02]  /*00b0*/  ISETP.GT.U32.AND P0, PT, R6, UR6, PT ;  /* 0x0000000606007c0c */ /* 0x002fe4000bf04070 */
[----:B------:R-:W-:-:S04]  /*00c0*/  SHF.R.S32.HI R8, RZ, 0x1f, R6 ;  /* 0x0000001fff087819 */ /* 0x000fc80000011406 */
[----:B------:R-:W-:-:S13]  /*00d0*/  ISETP.GT.AND.EX P0, PT, R8, UR7, PT, P0 ;  /* 0x0000000708007c0c */ /* 0x000fda000bf04300 */
[----:B0-----:R-:W-:Y:S05]  /*00e0*/  @P0 BRA `(.L_x_1) ;  /* 0x0000000400180947 */ /* 0x001fea0003800000 */
[----:B------:R-:W0:Y:S01]  /*00f0*/  LDCU UR6, c[0x0][0x370] ;  /* 0x00006e00ff0677ac */ /* 0x000e220008000800 */
[----:B------:R-:W-:Y:S02]  /*0100*/  HFMA2 R0, -RZ, RZ, 0, 0 ;  /* 0x00000000ff007431 */ /* 0x000fe400000001ff */
[----:B------:R-:W-:Y:S02]  /*0110*/  IMAD.MOV.U32 R7, RZ, RZ, RZ ;  /* 0x000000ffff077224 */ /* 0x000fe400078e00ff */
[----:B0-----:R-:W-:-:S07]  /*0120*/  IMAD R9, R9, UR6, RZ ;  /* 0x0000000609097c24 */ /* 0x001fce000f8e02ff */
.L_x_8:
[----:B------:R-:W-:Y:S01]  /*0130*/  ISETP.GE.U32.AND P0, PT, R6, 0x2, PT ;  /* 0x000000020600780c */ /* 0x000fe20003f06070 */
[----:B------:R-:W-:Y:S01]  /*0140*/  BSSY.RECONVERGENT B1, `(.L_x_2) ;  /* 0x0000038000017945 */ /* 0x000fe20003800200 */
[----:B------:R-:W-:Y:S02]  /*0150*/  IMAD.MOV.U32 R3, RZ, RZ, RZ ;  /* 0x000000ffff037224 */ /* 0x000fe400078e00ff */
[----:B------:R-:W-:Y:S01]  /*0160*/  ISETP.GE.AND.EX P0, PT, R8, RZ, PT, P0 ;  /* 0x000000ff0800720c */ /* 0x000fe20003f06300 */
[----:B------:R-:W-:-:S12]  /*0170*/  IMAD.MOV.U32 R10, RZ, RZ, RZ ;  /* 0x000000ffff0a7224 */ /* 0x000fd800078e00ff */
[----:B------:R-:W-:Y:S05]  /*0180*/  @!P0 BRA `(.L_x_3) ;  /* 0x0000000000cc8947 */ /* 0x000fea0003800000 */
[----:B------:R-:W-:Y:S02]  /*0190*/  ISETP.GE.U32.AND P0, PT, R6, 0x4, PT ;  /* 0x000000040600780c */ /* 0x000fe40003f06070 */
[----:B------:R-:W-:Y:S02]  /*01a0*/  MOV R3, 0x1 ;  /* 0x0000000100037802 */ /* 0x000fe40000000f00 */
[----:B------:R-:W-:-:S13]  /*01b0*/  ISETP.GE.U32.AND.EX P0, PT, R8, RZ, PT, P0 ;  /* 0x000000ff0800720c */ /* 0x000fda0003f06100 */
[----:B------:R-:W-:Y:S05]  /*01c0*/  @!P0 BRA `(.L_x_3) ;  /* 0x0000000000bc8947 */ /* 0x000fea0003800000 */
[----:B------:R-:W-:Y:S02]  /*01d0*/  IMAD.MOV.U32 R11, RZ, RZ, 0x2 ;  /* 0x00000002ff0b7424 */ /* 0x000fe400078e00ff */
[----:B------:R-:W-:-:S07]  /*01e0*/  IMAD.MOV.U32 R12, RZ, RZ, RZ ;  /* 0x000000ffff0c7224 */ /* 0x000fce00078e00ff */
.L_x_7:
[----:B------:R-:W-:Y:S01]  /*01f0*/  LOP3.LUT R2, R8, R12, RZ, 0xfc, !PT ;  /* 0x0000000c08027212 */ /* 0x000fe200078efcff */
[----:B------:R-:W-:Y:S03]  /*0200*/  BSSY.RECONVERGENT B2, `(.L_x_4) ;  /* 0x000001b000027945 */ /* 0x000fe60003800200 */
[----:B------:R-:W-:-:S13]  /*0210*/  ISETP.NE.U32.AND P0, PT, R2, RZ, PT ;  /* 0x000000ff0200720c */ /* 0x000fda0003f05070 */
[----:B------:R-:W-:Y:S05]  /*0220*/  @P0 BRA `(.L_x_5) ;  /* 0x0000000000500947 */ /* 0x000fea0003800000 */
[----:B------:R-:W0:Y:S01]  /*0230*/  I2F.U32.RP R4, R11 ;  /* 0x0000000b00047306 */ /* 0x000e220000209000 */
[----:B------:R-:W-:-:S07]  /*0240*/  ISETP.NE.U32.AND P1, PT, R11, RZ, PT ;  /* 0x000000ff0b00720c */ /* 0x000fce0003f25070 */
[----:B0-----:R-:W0:Y:S02]  /*0250*/  MUFU.RCP R4, R4 ;  /* 0x0000000400047308 */ /* 0x001e240000001000 */
[----:B0-----:R-:W-:-:S06]  /*0260*/  IADD3 R2, PT, PT, R4, 0xffffffe, RZ ;  /* 0x0ffffffe04027810 */ /* 0x001fcc0007ffe0ff */
[----:B------:R0:W1:Y:S02]  /*0270*/  F2I.FTZ.U32.TRUNC.NTZ R3, R2 ;  /* 0x0000000200037305 */ /* 0x000064000021f000 */
[----:B0-----:R-:W-:Y:S02]  /*0280*/  IMAD.MOV.U32 R2, RZ, RZ, RZ ;  /* 0x000000ffff027224 */ /* 0x001fe400078e00ff */
[----:B-1----:R-:W-:-:S04]  /*0290*/  IMAD.MOV R14, RZ, RZ, -R3 ;  /* 0x000000ffff0e7224 */ /* 0x002fc800078e0a03 */
[----:B------:R-:W-:-:S04]  /*02a0*/  IMAD R5, R14, R11, RZ ;  /* 0x0000000b0e057224 */ /* 0x000fc800078e02ff */
[----:B------:R-:W-:-:S06]  /*02b0*/  IMAD.HI.U32 R3, R3, R5, R2 ;  /* 0x0000000503037227 */ /* 0x000fcc00078e0002 */
[----:B------:R-:W-:-:S05]  /*02c0*/  IMAD.HI.U32 R3, R3, R6, RZ ;  /* 0x0000000603037227 */ /* 0x000fca00078e00ff */
[----:B------:R-:W-:-:S05]  /*02d0*/  IADD3 R3, PT, PT, -R3, RZ, RZ ;  /* 0x000000ff03037210 */ /* 0x000fca0007ffe1ff */
[----:B------:R-:W-:-:S05]  /*02e0*/  IMAD R14, R11, R3, R6 ;  /* 0x000000030b0e7224 */ /* 0x000fca00078e0206 */
[----:B------:R-:W-:-:S13]  /*02f0*/  ISETP.GE.U32.AND P0, PT, R14, R11, PT ;  /* 0x0000000b0e00720c */ /* 0x000fda0003f06070 */
[----:B------:R-:W-:-:S05]  /*0300*/  @P0 IMAD.IADD R14, R14, 0x1, -R11 ;  /* 0x000000010e0e0824 */ /* 0x000fca00078e0a0b */
[----:B------:R-:W-:-:S13]  /*0310*/  ISETP.GE.U32.AND P0, PT, R14, R11, PT ;  /* 0x0000000b0e00720c */ /* 0x000fda0003f06070 */
[----:B------:R-:W-:Y:S01]  /*0320*/  @P0 IMAD.IADD R14, R14, 0x1, -R11 ;  /* 0x000000010e0e0824 */ /* 0x000fe200078e0a0b */
[----:B------:R-:W-:-:S04]  /*0330*/  @!P1 LOP3.LUT R14, RZ, R11, RZ, 0x33, !PT ;  /* 0x0000000bff0e9212 */ /* 0x000fc800078e33ff */
[----:B------:R-:W-:-:S04]  /*0340*/  ISETP.NE.U32.AND P0, PT, R14, RZ, PT ;  /* 0x000000ff0e00720c */ /* 0x000fc80003f05070 */
[----:B------:R-:W-:Y:S01]  /*0350*/  ISETP.NE.AND.EX P0, PT, RZ, RZ, PT, P0 ;  /* 0x000000ffff00720c */ /* 0x000fe20003f05300 */
[----:B------:R-:W-:-:S12]  /*0360*/  BRA `(.L_x_6) ;  /* 0x0000000000107947 */ /* 0x000fd80003800000 */
.L_x_5:
[----:B------:R-:W-:-:S07]  /*0370*/  MOV R14, 0x390 ;  /* 0x00000390000e7802 */ /* 0x000fce0000000f00 */
[----:B------:R-:W-:Y:S05]  /*0380*/  CALL.REL.NOINC `($__internal_0_$__cuda_sm20_rem_u64) ;  /* 0x0000000000847944 */ /* 0x000fea0003c00000 */
[----:B------:R-:W-:-:S04]  /*0390*/  ISETP.NE.U32.AND P0, PT, R2, RZ, PT ;  /* 0x000000ff0200720c */ /* 0x000fc80003f05070 */
[----:B------:R-:W-:-:S13]  /*03a0*/  ISETP.NE.AND.EX P0, PT, R3, RZ, PT, P0 ;  /* 0x000000ff0300720c */ /* 0x000fda0003f05300 */
.L_x_6:
[----:B------:R-:W-:Y:S05]  /*03b0*/  BSYNC.RECONVERGENT B2 ;  /* 0x0000000000027941 */ /* 0x000fea0003800200 */
.L_x_4:
[----:B------:R-:W-:Y:S01]  /*03c0*/  HFMA2 R3, -RZ, RZ, 0, 0 ;  /* 0x00000000ff037431 */ /* 0x000fe200000001ff */
[----:B------:R-:W-:Y:S06]  /*03d0*/  @!P0 BRA `(.L_x_3) ;  /* 0x0000000000388947 */ /* 0x000fec0003800000 */
[----:B------:R-:W-:Y:S01]  /*03e0*/  IMAD.MOV.U32 R2, RZ, RZ, R11 ;  /* 0x000000ffff027224 */ /* 0x000fe200078e000b */
[C---:B------:R-:W-:Y:S01]  /*03f0*/  IADD3 R13, P0, PT, R11.reuse, 0x1, RZ ;  /* 0x000000010b0d7810 */ /* 0x040fe20007f1e0ff */
[----:B------:R-:W-:Y:S02]  /*0400*/  IMAD.MOV.U32 R3, RZ, RZ, R12 ;  /* 0x000000ffff037224 */ /* 0x000fe400078e000c */
[-C--:B------:R-:W-:Y:S02]  /*0410*/  IMAD R4, R12, R11.reuse, RZ ;  /* 0x0000000b0c047224 */ /* 0x080fe400078e02ff */
[----:B------:R-:W-:-:S04]  /*0420*/  IMAD.WIDE.U32 R2, R11, R11, R2 ;  /* 0x0000000b0b027225 */ /* 0x000fc800078e0002 */
[-C--:B------:R-:W-:Y:S01]  /*0430*/  IMAD R11, R11, R12.reuse, R4 ;  /* 0x0000000c0b0b7224 */ /* 0x080fe200078e0204 */
[----:B------:R-:W-:Y:S02]  /*0440*/  IADD3.X R12, PT, PT, RZ, R12, RZ, P0, !PT ;  /* 0x0000000cff0c7210 */ /* 0x000fe400007fe4ff */
[----:B------:R-:W-:-:S04]  /*0450*/  IADD3 R5, P0, PT, R13, R2, RZ ;  /* 0x000000020d057210 */ /* 0x000fc80007f1e0ff */
[----:B------:R-:W-:Y:S01]  /*0460*/  IADD3.X R3, PT, PT, R12, R3, R11, P0, !PT ;  /* 0x000000030c037210 */ /* 0x000fe200007fe40b */
[----:B------:R-:W-:Y:S01]  /*0470*/  IMAD.MOV.U32 R11, RZ, RZ, R13 ;  /* 0x000000ffff0b7224 */ /* 0x000fe200078e000d */
[----:B------:R-:W-:-:S04]  /*0480*/  ISETP.GT.U32.AND P0, PT, R5, R6, PT ;  /* 0x000000060500720c */ /* 0x000fc80003f04070 */
[----:B------:R-:W-:-:S13]  /*0490*/  ISETP.GT.AND.EX P0, PT, R3, R8, PT, P0 ;  /* 0x000000080300720c */ /* 0x000fda0003f04300 */
[----:B------:R-:W-:Y:S05]  /*04a0*/  @!P0 BRA `(.L_x_7) ;  /* 0xfffffffc00508947 */ /* 0x000fea000383ffff */
[----:B------:R-:W-:-:S07]  /*04b0*/  IMAD.MOV.U32 R3, RZ, RZ, 0x1 ;  /* 0x00000001ff037424 */ /* 0x000fce00078e00ff */
.L_x_3:
[----:B------:R-:W-:Y:S05]  /*04c0*/  BSYNC.RECONVERGENT B1 ;  /* 0x0000000000017941 */ /* 0x000fea0003800200 */
.L_x_2:
[----:B------:R-:W0:Y:S01]  /*04d0*/  LDCU.64 UR6, c[0x0][0x380] ;  /* 0x00007000ff0677ac */ /* 0x000e220008000a00 */
[C---:B------:R-:W-:Y:S02]  /*04e0*/  IADD3 R6, P0, PT, R9.reuse, R6, RZ ;  /* 0x0000000609067210 */ /* 0x040fe40007f1e0ff */
[----:B------:R-:W-:Y:S02]  /*04f0*/  IADD3 R0, P1, PT, R0, R3, RZ ;  /* 0x0000000300007210 */ /* 0x000fe40007f3e0ff */
[----:B------:R-:W-:Y:S02]  /*0500*/  LEA.HI.X.SX32 R8, R9, R8, 0x1, P0 ;  /* 0x0000000809087211 */ /* 0x000fe400000f0eff */
[----:B------:R-:W-:Y:S02]  /*0510*/  IADD3.X R7, PT, PT, R7, R10, RZ, P1, !PT ;  /* 0x0000000a07077210 */ /* 0x000fe40000ffe4ff */
[----:B0-----:R-:W-:-:S04]  /*0520*/  ISETP.GT.U32.AND P0, PT, R6, UR6, PT ;  /* 0x0000000606007c0c */ /* 0x001fc8000bf04070 */
[----:B------:R-:W-:-:S13]  /*0530*/  ISETP.GT.AND.EX P0, PT, R8, UR7, PT, P0 ;  /* 0x0000000708007c0c */ /* 0x000fda000bf04300 */
[----:B------:R-:W-:Y:S05]  /*0540*/  @!P0 BRA `(.L_x_8) ;  /* 0xfffffff800f88947 */ /* 0x000fea000383ffff */
.L_x_1:
[----:B------:R-:W-:Y:S05]  /*0550*/  BSYNC.RECONVERGENT B0 ;  /* 0x0000000000007941 */ /* 0x000fea0003800200 */
.L_x_0:
[----:B------:R-:W0:Y:S01]  /*0560*/  LDC.64 R2, c[0x0][0x388] ;  /* 0x0000e200ff027b82 */ /* 0x000e220000000a00 */
[----:B------:R-:W-:-:S05]  /*0570*/  IMAD.MOV.U32 R6, RZ, RZ, R0 ;  /* 0x000000ffff067224 */ /* 0x000fca00078e0000 */
[----:B0-----:R-:W-:Y:S01]  /*0580*/  REDG.E.ADD.64.STRONG.GPU desc[UR4][R2.64], R6 ;  /* 0x000000060200798e */ /* 0x001fe2000c12e504 */
[----:B------:R-:W-:Y:S05]  /*0590*/  EXIT ;  /* 0x000000000000794d */ /* 0x000fea0003800000 */
        .weak           $__internal_0_$__cuda_sm20_rem_u64
        .type           $__internal_0_$__cuda_sm20_rem_u64,@function
        .size           $__internal_0_$__cuda_sm20_rem_u64,(.L_x_10 - $__internal_0_$__cuda_sm20_rem_u64)
$__internal_0_$__cuda_sm20_rem_u64:
[----:B------:R-:W-:Y:S01]  /*05a0*/  IMAD.MOV.U32 R16, RZ, RZ, R11 ;  /* 0x000000ffff107224 */ /* 0x000fe200078e000b */
[----:B------:R-:W-:-:S04]  /*05b0*/  MOV R17, R12 ;  /* 0x0000000c00117202 */ /* 0x000fc80000000f00 */
[----:B------:R-:W0:Y:S08]  /*05c0*/  I2F.U64.RP R13, R16 ;  /* 0x00000010000d7312 */ /* 0x000e300000309000 */
[----:B0-----:R-:W0:Y:S02]  /*05d0*/  MUFU.RCP R13, R13 ;  /* 0x0000000d000d7308 */ /* 0x001e240000001000 */
[----:B0-----:R-:W-:-:S06]  /*05e0*/  VIADD R2, R13, 0x1ffffffe ;  /* 0x1ffffffe0d027836 */ /* 0x001fcc0000000000 */
[----:B------:R-:W0:Y:S02]  /*05f0*/  F2I.U64.TRUNC R2, R2 ;  /* 0x0000000200027311 */ /* 0x000e24000020d800 */
[----:B0-----:R-:W-:-:S04]  /*0600*/  IMAD.WIDE.U32 R4, R2, R11, RZ ;  /* 0x0000000b02047225 */ /* 0x001fc800078e00ff */
[----:B------:R-:W-:Y:S01]  /*0610*/  IMAD R5, R2, R12, R5 ;  /* 0x0000000c02057224 */ /* 0x000fe200078e0205 */
[----:B------:R-:W-:-:S03]  /*0620*/  IADD3 R15, P0, PT, RZ, -R4, RZ ;  /* 0x80000004ff0f7210 */ /* 0x000fc60007f1e0ff */
[----:B------:R-:W-:Y:S02]  /*0630*/  IMAD R5, R3, R11, R5 ;  /* 0x0000000b03057224 */ /* 0x000fe400078e0205 */
[----:B------:R-:W-:-:S04]  /*0640*/  IMAD.HI.U32 R4, R2, R15, RZ ;  /* 0x0000000f02047227 */ /* 0x000fc800078e00ff */
[----:B------:R-:W-:Y:S01]  /*0650*/  IMAD.X R19, RZ, RZ, ~R5, P0 ;  /* 0x000000ffff137224 */ /* 0x000fe200000e0e05 */
[----:B------:R-:W-:-:S03]  /*0660*/  MOV R5, R2 ;  /* 0x0000000200057202 */ /* 0x000fc60000000f00 */
[-C--:B------:R-:W-:Y:S02]  /*0670*/  IMAD R13, R3, R19.reuse, RZ ;  /* 0x00000013030d7224 */ /* 0x080fe400078e02ff */
[----:B------:R-:W-:-:S04]  /*0680*/  IMAD.WIDE.U32 R4, P0, R2, R19, R4 ;  /* 0x0000001302047225 */ /* 0x000fc80007800004 */
[----:B------:R-:W-:-:S04]  /*0690*/  IMAD.HI.U32 R19, R3, R19, RZ ;  /* 0x0000001303137227 */ /* 0x000fc800078e00ff */
[----:B------:R-:W-:-:S04]  /*06a0*/  IMAD.HI.U32 R4, P1, R3, R15, R4 ;  /* 0x0000000f03047227 */ /* 0x000fc80007820004 */
[----:B------:R-:W-:Y:S01]  /*06b0*/  IMAD.MOV.U32 R15, RZ, RZ, 0x0 ;  /* 0x00000000ff0f7424 */ /* 0x000fe200078e00ff */
[----:B------:R-:W-:Y:S01]  /*06c0*/  IADD3 R5, P2, PT, R13, R4, RZ ;  /* 0x000000040d057210 */ /* 0x000fe20007f5e0ff */
[----:B------:R-:W-:-:S04]  /*06d0*/  IMAD.X R4, R19, 0x1, R3, P0 ;  /* 0x0000000113047824 */ /* 0x000fc800000e0603 */
[----:B------:R-:W-:Y:S01]  /*06e0*/  IMAD.WIDE.U32 R2, R5, R11, RZ ;  /* 0x0000000b05027225 */ /* 0x000fe200078e00ff */
[----:B------:R-:W-:-:S03]  /*06f0*/  IADD3.X R13, PT, PT, RZ, RZ, R4, P2, P1 ;  /* 0x000000ffff0d7210 */ /* 0x000fc600017e2404 */
[----:B------:R-:W-:Y:S01]  /*0700*/  IMAD R4, R5, R12, R3 ;  /* 0x0000000c05047224 */ /* 0x000fe200078e0203 */
[----:B------:R-:W-:-:S03]  /*0710*/  IADD3 R3, P0, PT, RZ, -R2, RZ ;  /* 0x80000002ff037210 */ /* 0x000fc60007f1e0ff */
[----:B------:R-:W-:Y:S02]  /*0720*/  IMAD R2, R13, R11, R4 ;  /* 0x0000000b0d027224 */ /* 0x000fe400078e0204 */
[----:B------:R-:W-:-:S04]  /*0730*/  IMAD.HI.U32 R4, R5, R3, RZ ;  /* 0x0000000305047227 */ /* 0x000fc800078e00ff */
[----:B------:R-:W-:-:S04]  /*0740*/  IMAD.X R2, RZ, RZ, ~R2, P0 ;  /* 0x000000ffff027224 */ /* 0x000fc800000e0e02 */
[----:B------:R-:W-:-:S04]  /*0750*/  IMAD.WIDE.U32 R4, P0, R5, R2, R4 ;  /* 0x0000000205047225 */ /* 0x000fc80007800004 */
[C---:B------:R-:W-:Y:S02]  /*0760*/  IMAD R16, R13.reuse, R2, RZ ;  /* 0x000000020d107224 */ /* 0x040fe400078e02ff */
[----:B------:R-:W-:-:S04]  /*0770*/  IMAD.HI.U32 R5, P1, R13, R3, R4 ;  /* 0x000000030d057227 */ /* 0x000fc80007820004 */
[----:B------:R-:W-:Y:S01]  /*0780*/  IMAD.HI.U32 R2, R13, R2, RZ ;  /* 0x000000020d027227 */ /* 0x000fe200078e00ff */
[----:B------:R-:W-:-:S03]  /*0790*/  IADD3 R5, P2, PT, R16, R5, RZ ;  /* 0x0000000510057210 */ /* 0x000fc60007f5e0ff */
[----:B------:R-:W-:Y:S01]  /*07a0*/  IMAD.MOV.U32 R3, RZ, RZ, RZ ;  /* 0x000000ffff037224 */ /* 0x000fe200078e00ff */
[----:B------:R-:W-:Y:S01]  /*07b0*/  IADD3.X R13, PT, PT, R2, R13, RZ, P0, !PT ;  /* 0x0000000d020d7210 */ /* 0x000fe200007fe4ff */
[----:B------:R-:W-:-:S03]  /*07c0*/  IMAD.HI.U32 R2, R5, R6, RZ ;  /* 0x0000000605027227 */ /* 0x000fc600078e00ff */
[----:B------:R-:W-:Y:S01]  /*07d0*/  IADD3.X R13, PT, PT, RZ, RZ, R13, P2, P1 ;  /* 0x000000ffff0d7210 */ /* 0x000fe200017e240d */
[----:B------:R-:W-:-:S04]  /*07e0*/  IMAD.WIDE.U32 R2, R5, R8, R2 ;  /* 0x0000000805027225 */ /* 0x000fc800078e0002 */
[C---:B------:R-:W-:Y:S02]  /*07f0*/  IMAD R5, R13.reuse, R8, RZ ;  /* 0x000000080d057224 */ /* 0x040fe400078e02ff */
[----:B------:R-:W-:-:S04]  /*0800*/  IMAD.HI.U32 R2, P0, R13, R6, R2 ;  /* 0x000000060d027227 */ /* 0x000fc80007800002 */
[----:B------:R-:W-:Y:S01]  /*0810*/  IMAD.HI.U32 R4, R13, R8, RZ ;  /* 0x000000080d047227 */ /* 0x000fe200078e00ff */
[----:B------:R-:W-:-:S03]  /*0820*/  IADD3 R5, P1, PT, R5, R2, RZ ;  /* 0x0000000205057210 */ /* 0x000fc60007f3e0ff */
[----:B------:R-:W-:Y:S02]  /*0830*/  IMAD.X R4, RZ, RZ, R4, P0 ;  /* 0x000000ffff047224 */ /* 0x000fe400000e0604 */
[----:B------:R-:W-:-:S03]  /*0840*/  IMAD.WIDE.U32 R2, R5, R11, RZ ;  /* 0x0000000b05027225 */ /* 0x000fc600078e00ff */
[----:B------:R-:W-:Y:S01]  /*0850*/  IADD3.X R4, PT, PT, RZ, R4, RZ, P1, !PT ;  /* 0x00000004ff047210 */ /* 0x000fe20000ffe4ff */
[----:B------:R-:W-:Y:S01]  /*0860*/  IMAD R5, R5, R12, R3 ;  /* 0x0000000c05057224 */ /* 0x000fe200078e0203 */
[----:B------:R-:W-:-:S03]  /*0870*/  IADD3 R2, P1, PT, -R2, R6, RZ ;  /* 0x0000000602027210 */ /* 0x000fc60007f3e1ff */
[-C--:B------:R-:W-:Y:S01]  /*0880*/  IMAD R5, R4, R11.reuse, R5 ;  /* 0x0000000b04057224 */ /* 0x080fe200078e0205 */
[----:B------:R-:W-:-:S03]  /*0890*/  ISETP.GE.U32.AND P0, PT, R2, R11, PT ;  /* 0x0000000b0200720c */ /* 0x000fc60003f06070 */
[----:B------:R-:W-:Y:S01]  /*08a0*/  IMAD.X R3, R8, 0x1, ~R5, P1 ;  /* 0x0000000108037824 */ /* 0x000fe200008e0e05 */
[----:B------:R-:W-:-:S04]  /*08b0*/  IADD3 R4, P1, PT, -R11, R2, RZ ;  /* 0x000000020b047210 */ /* 0x000fc80007f3e1ff */
[C---:B------:R-:W-:Y:S01]  /*08c0*/  ISETP.GE.U32.AND.EX P0, PT, R3.reuse, R12, PT, P0 ;  /* 0x0000000c0300720c */ /* 0x040fe20003f06100 */
[----:B------:R-:W-:Y:S01]  /*08d0*/  IMAD.X R5, R3, 0x1, ~R12, P1 ;  /* 0x0000000103057824 */ /* 0x000fe200008e0e0c */
[----:B------:R-:W-:Y:S02]  /*08e0*/  ISETP.NE.U32.AND P1, PT, R11, RZ, PT ;  /* 0x000000ff0b00720c */ /* 0x000fe40003f25070 */
[----:B------:R-:W-:Y:S02]  /*08f0*/  SEL R4, R4, R2, P0 ;  /* 0x0000000204047207 */ /* 0x000fe40000000000 */
[----:B------:R-:W-:Y:S02]  /*0900*/  SEL R5, R5, R3, P0 ;  /* 0x0000000305057207 */ /* 0x000fe40000000000 */
[----:B------:R-:W-:Y:S02]  /*0910*/  ISETP.GE.U32.AND P0, PT, R4, R11, PT ;  /* 0x0000000b0400720c */ /* 0x000fe40003f06070 */
[----:B------:R-:W-:-:S02]  /*0920*/  IADD3 R2, P2, PT, -R11, R4, RZ ;  /* 0x000000040b027210 */ /* 0x000fc40007f5e1ff */
[----:B------:R-:W-:Y:S02]  /*0930*/  ISETP.GE.U32.AND.EX P0, PT, R5, R12, PT, P0 ;  /* 0x0000000c0500720c */ /* 0x000fe40003f06100 */
[CC--:B------:R-:W-:Y:S02]  /*0940*/  IADD3.X R3, PT, PT, ~R12.reuse, R5.reuse, RZ, P2, !PT ;  /* 0x000000050c037210 */ /* 0x0c0fe400017fe5ff */
[----:B------:R-:W-:Y:S02]  /*0950*/  ISETP.NE.AND.EX P1, PT, R12, RZ, PT, P1 ;  /* 0x000000ff0c00720c */ /* 0x000fe40003f25310 */
[----:B------:R-:W-:Y:S02]  /*0960*/  SEL R2, R2, R4, P0 ;  /* 0x0000000402027207 */ /* 0x000fe40000000000 */
[----:B------:R-:W-:Y:S02]  /*0970*/  SEL R3, R3, R5, P0 ;  /* 0x0000000503037207 */ /* 0x000fe40000000000 */
[----:B------:R-:W-:-:S02]  /*0980*/  SEL R2, R2, 0xffffffff, P1 ;  /* 0xffffffff02027807 */ /* 0x000fc40000800000 */
[----:B------:R-:W-:Y:S01]  /*0990*/  SEL R3, R3, 0xffffffff, P1 ;  /* 0xffffffff03037807 */ /* 0x000fe20000800000 */
[----:B------:R-:W-:Y:S06]  /*09a0*/  RET.REL.NODEC R14 `(_Z11countPrimesxPy) ;  /* 0xfffffff40e947950 */ /* 0x000fec0003c3ffff */
.L_x_9:
[----:B------:R-:W-:-:S00]  /*09b0*/  BRA `(.L_x_9) ;  /* 0xfffffffc00fc7947 */ /* 0x000fc0000383ffff */
[----:B------:R-:W-:-:S00]  /*09c0*/  NOP ;  /* 0x0000000000007918 */ /* 0x000fc00000000000 */
        /* <DEDUP_REMOVED lines=11> */
.L_x_10:


//--------------------- .nv.shared.reserved.0     --------------------------
	.section	.nv.shared.reserved.0,"aw",@nobits
	.weak		__nv_reservedSMEM_offset_0_alias
	.size		__nv_reservedSMEM_offset_0_alias, 0, 64
	.other		__nv_reservedSMEM_offset_0_alias,@"STO_CUDA_RESERVED_SHARED STV_DEFAULT"
__nv_reservedSMEM_offset_0_alias:
	.zero		0
	.zero		64


//--------------------- .nv.constant0._Z11countPrimesxPy --------------------------
	.section	.nv.constant0._Z11countPrimesxPy,"a",@progbits
	.sectionflags	@""
	.align	4
.nv.constant0._Z11countPrimesxPy:
	.zero		912


//--------------------- SYMBOLS --------------------------

	.type		.nv.reservedSmem.offset0,@object
	.size		.nv.reservedSmem.offset0,0x4
